//
// Generated by NVIDIA NVVM Compiler
//
// Compiler Build ID: CL-36424714
// Cuda compilation tools, release 13.0, V13.0.88
// Based on NVVM 20.0.0
//

.version 9.0
.target sm_100
.address_size 64

	// .globl	_Z13sum_to_vectorPfS_

.visible .entry _Z13sum_to_vectorPfS_(
	.param .u64 .ptr .align 1 _Z13sum_to_vectorPfS__param_0,
	.param .u64 .ptr .align 1 _Z13sum_to_vectorPfS__param_1
)
{
	.reg .pred 	%p<2>;
	.reg .b32 	%r<5>;
	.reg .b32 	%f<3>;
	.reg .b64 	%rd<8>;

	ld.param.u64 	%rd1, [_Z13sum_to_vectorPfS__param_0];
	ld.param.u64 	%rd2, [_Z13sum_to_vectorPfS__param_1];
	mov.u32 	%r2, %ctaid.x;
	mov.u32 	%r3, %ntid.x;
	mov.u32 	%r4, %tid.x;
	mad.lo.s32 	%r1, %r2, %r3, %r4;
	setp.gt.s32 	%p1, %r1, 9;
	@%p1 bra 	$L__BB0_2;
	cvta.to.global.u64 	%rd3, %rd1;
	cvta.to.global.u64 	%rd4, %rd2;
	mul.wide.s32 	%rd5, %r1, 4;
	add.s64 	%rd6, %rd3, %rd5;
	ld.global.f32 	%f1, [%rd6];
	add.f32 	%f2, %f1, 0f41200000;
	add.s64 	%rd7, %rd4, %rd5;
	st.global.f32 	[%rd7], %f2;
$L__BB0_2:
	ret;

}


// ===== COMPILED SASS (sm_100) =====

	.target	sm_100

	.elftype	@"ET_EXEC"


//--------------------- .note.nv.tkinfo           --------------------------
	.section	.note.nv.tkinfo,"",@"SHT_NOTE"
	.sectionflags	@"SHF_NOTE_NV_TKINFO"
	.tkinfo
        /*0018*/ 	.word	0x00000002
        /*0030*/ 	.string	""
        /*0030*/ 	.string	"ptxas"
        /*0030*/ 	.string	"Cuda compilation tools, release 13.0, V13.0.88"
        /*0030*/ 	.string	"Build cuda_13.0.r13.0/compiler.36424714_0"
        /*0030*/ 	.string	"-arch sm_100 -m 64 "



//--------------------- .note.nv.cuinfo           --------------------------
	.section	.note.nv.cuinfo,"",@"SHT_NOTE"
	.sectionflags	@"SHF_NOTE_NV_CUINFO"
        /*0018*/ 	.short	0x0002
        /*001a*/ 	.short	0x0064
        /*001c*/ 	.short	0x0082
	.zero		2


//--------------------- .nv.info                  --------------------------
	.section	.nv.info,"",@"SHT_CUDA_INFO"
	.align	4


	//----- nvinfo : EIATTR_REGCOUNT
	.align		4
        /*0000*/ 	.byte	0x04, 0x2f
        /*0002*/ 	.short	(.L_1 - .L_0)
	.align		4
.L_0:
        /*0004*/ 	.word	index@(_Z13sum_to_vectorPfS_)
        /*0008*/ 	.word	0x0000000a


	//----- nvinfo : EIATTR_FRAME_SIZE
	.align		4
.L_1:
        /*000c*/ 	.byte	0x04, 0x11
        /*000e*/ 	.short	(.L_3 - .L_2)
	.align		4
.L_2:
        /*0010*/ 	.word	index@(_Z13sum_to_vectorPfS_)
        /*0014*/ 	.word	0x00000000


	//----- nvinfo : EIATTR_MIN_STACK_SIZE
	.align		4
.L_3:
        /*0018*/ 	.byte	0x04, 0x12
        /*001a*/ 	.short	(.L_5 - .L_4)
	.align		4
.L_4:
        /*001c*/ 	.word	index@(_Z13sum_to_vectorPfS_)
        /*0020*/ 	.word	0x00000000
.L_5:


//--------------------- .nv.compat                --------------------------
	.section	.nv.compat,"",@"SHT_CUDA_COMPAT_INFO"
	.align	4
        /*0000*/ 	.byte	0x02, 0x09, 0x00, 0x00, 0x02, 0x02, 0x01, 0x00, 0x02, 0x05, 0x05, 0x00, 0x03, 0x07, 0x01, 0x01
        /*0010*/ 	.byte	0x02, 0x03, 0x00, 0x00, 0x02, 0x06, 0x01, 0x00, 0x04, 0x0b, 0x08, 0x00, 0x09, 0x00, 0x00, 0x00
        /*0020*/ 	.byte	0x00, 0x00, 0x00, 0x00


//--------------------- .nv.info._Z13sum_to_vectorPfS_ --------------------------
	.section	.nv.info._Z13sum_to_vectorPfS_,"",@"SHT_CUDA_INFO"
	.sectionflags	@""
	.align	4


	//----- nvinfo : EIATTR_CUDA_API_VERSION
	.align		4
        /*0000*/ 	.byte	0x04, 0x37
        /*0002*/ 	.short	(.L_7 - .L_6)
.L_6:
        /*0004*/ 	.word	0x00000082


	//----- nvinfo : EIATTR_KPARAM_INFO
	.align		4
.L_7:
        /*0008*/ 	.byte	0x04, 0x17
        /*000a*/ 	.short	(.L_9 - .L_8)
.L_8:
        /*000c*/ 	.word	0x00000000
        /*0010*/ 	.short	0x0001
        /*0012*/ 	.short	0x0008
        /*0014*/ 	.byte	0x00, 0xf5, 0x21, 0x00


	//----- nvinfo : EIATTR_KPARAM_INFO
	.align		4
.L_9:
        /*0018*/ 	.byte	0x04, 0x17
        /*001a*/ 	.short	(.L_11 - .L_10)
.L_10:
        /*001c*/ 	.word	0x00000000
        /*0020*/ 	.short	0x0000
        /*0022*/ 	.short	0x0000
        /*0024*/ 	.byte	0x00, 0xf5, 0x21, 0x00


	//----- nvinfo : EIATTR_SPARSE_MMA_MASK
	.align		4
.L_11:
        /*0028*/ 	.byte	0x03, 0x50
        /*002a*/ 	.short	0x0000


	//----- nvinfo : EIATTR_MAXREG_COUNT
	.align		4
        /*002c*/ 	.byte	0x03, 0x1b
        /*002e*/ 	.short	0x00ff


	//----- nvinfo : EIATTR_MERCURY_ISA_VERSION
	.align		4
        /*0030*/ 	.byte	0x03, 0x5f
        /*0032*/ 	.short	0x0101


	//----- nvinfo : EIATTR_VRC_CTA_INIT_COUNT
	.align		4
        /*0034*/ 	.byte	0x02, 0x4a
	.zero		1
	.zero		1


	//----- nvinfo : EIATTR_EXIT_INSTR_OFFSETS
	.align		4
        /*0038*/ 	.byte	0x04, 0x1c
        /*003a*/ 	.short	(.L_13 - .L_12)


	//   ....[0]....
.L_12:
        /*003c*/ 	.word	0x00000060


	//   ....[1]....
        /*0040*/ 	.word	0x000000f0


	//----- nvinfo : EIATTR_CBANK_PARAM_SIZE
	.align		4
.L_13:
        /*0044*/ 	.byte	0x03, 0x19
        /*0046*/ 	.short	0x0010


	//----- nvinfo : EIATTR_PARAM_CBANK
	.align		4
        /*0048*/ 	.byte	0x04, 0x0a
        /*004a*/ 	.short	(.L_15 - .L_14)
	.align		4
.L_14:
        /*004c*/ 	.word	index@(.nv.constant0._Z13sum_to_vectorPfS_)
        /*0050*/ 	.short	0x0380
        /*0052*/ 	.short	0x0010


	//----- nvinfo : EIATTR_SW_WAR
	.align		4
.L_15:
        /*0054*/ 	.byte	0x04, 0x36
        /*0056*/ 	.short	(.L_17 - .L_16)
.L_16:
        /*0058*/ 	.word	0x00000008
.L_17:


//--------------------- .nv.callgraph             --------------------------
	.section	.nv.callgraph,"",@"SHT_CUDA_CALLGRAPH"
	.align	4
	.sectionentsize	8
	.align		4
        /*0000*/ 	.word	0x00000000
	.align		4
        /*0004*/ 	.word	0xffffffff
	.align		4
        /*0008*/ 	.word	0x00000000
	.align		4
        /*000c*/ 	.word	0xfffffffe
	.align		4
        /*0010*/ 	.word	0x00000000
	.align		4
        /*0014*/ 	.word	0xfffffffd
	.align		4
        /*0018*/ 	.word	0x00000000
	.align		4
        /*001c*/ 	.word	0xfffffffc


//--------------------- .text._Z13sum_to_vectorPfS_ --------------------------
	.section	.text._Z13sum_to_vectorPfS_,"ax",@progbits
	.align	128
        .global         _Z13sum_to_vectorPfS_
        .type           _Z13sum_to_vectorPfS_,@function
        .size           _Z13sum_to_vectorPfS_,(.L_x_1 - _Z13sum_to_vectorPfS_)
        .other          _Z13sum_to_vectorPfS_,@"STO_CUDA_ENTRY STV_DEFAULT"
_Z13sum_to_vectorPfS_:
.text._Z13sum_to_vectorPfS_:
[----:B------:R-:W-:Y:S01]  /*0000*/  LDC R1, c[0x0][0x37c] ;  /* 0x0000df00ff017b82 */ /* 0x000fe20000000800 */
[----:B------:R-:W0:Y:S07]  /*0010*/  S2R R0, SR_TID.X ;  /* 0x0000000000007919 */ /* 0x000e2e0000002100 */
[----:B------:R-:W0:Y:S08]  /*0020*/  S2UR UR4, SR_CTAID.X ;  /* 0x00000000000479c3 */ /* 0x000e300000002500 */
[----:B------:R-:W0:Y:S02]  /*0030*/  LDC R7, c[0x0][0x360] ;  /* 0x0000d800ff077b82 */ /* 0x000e240000000800 */
[----:B0-----:R-:W-:-:S05]  /*0040*/  IMAD R7, R7, UR4, R0 ;  /* 0x0000000407077c24 */ /* 0x001fca000f8e0200 */
[----:B------:R-:W-:-:S13]  /*0050*/  ISETP.GT.AND P0, PT, R7, 0x9, PT ;  /* 0x000000090700780c */ /* 0x000fda0003f04270 */
[----:B------:R-:W-:Y:S05]  /*0060*/  @P0 EXIT ;  /* 0x000000000000094d */ /* 0x000fea0003800000 */
[----:B------:R-:W0:Y:S01]  /*0070*/  LDC.64 R2, c[0x0][0x380] ;  /* 0x0000e000ff027b82 */ /* 0x000e220000000a00 */
[----:B------:R-:W1:Y:S07]  /*0080*/  LDCU.64 UR4, c[0x0][0x358] ;  /* 0x00006b00ff0477ac */ /* 0x000e6e0008000a00 */
[----:B------:R-:W2:Y:S01]  /*0090*/  LDC.64 R4, c[0x0][0x388] ;  /* 0x0000e200ff047b82 */ /* 0x000ea20000000a00 */
[----:B0-----:R-:W-:-:S06]  /*00a0*/  IMAD.WIDE R2, R7, 0x4, R2 ;  /* 0x0000000407027825 */ /* 0x001fcc00078e0202 */
[----:B-1----:R-:W3:Y:S01]  /*00b0*/  LDG.E R2, desc[UR4][R2.64] ;  /* 0x0000000402027981 */ /* 0x002ee2000c1e1900 */
[----:B--2---:R-:W-:-:S04]  /*00c0*/  IMAD.WIDE R4, R7, 0x4, R4 ;  /* 0x0000000407047825 */ /* 0x004fc800078e0204 */
[----:B---3--:R-:W-:-:S05]  /*00d0*/  FADD R7, R2, 10 ;  /* 0x4120000002077421 */ /* 0x008fca0000000000 */
[----:B------:R-:W-:Y:S01]  /*00e0*/  STG.E desc[UR4][R4.64], R7 ;  /* 0x0000000704007986 */ /* 0x000fe2000c101904 */
[----:B------:R-:W-:Y:S05]  /*00f0*/  EXIT ;  /* 0x000000000000794d */ /* 0x000fea0003800000 */
.L_x_0:
[----:B------:R-:W-:-:S00]  /*0100*/  BRA `(.L_x_0) ;  /* 0xfffffffc00fc7947 */ /* 0x000fc0000383ffff */
[----:B------:R-:W-:-:S00]  /*0110*/  NOP ;  /* 0x0000000000007918 */ /* 0x000fc00000000000 */
        /* <DEDUP_REMOVED lines=14> */
.L_x_1:


//--------------------- .nv.shared.reserved.0     --------------------------
	.section	.nv.shared.reserved.0,"aw",@nobits
	.weak		__nv_reservedSMEM_offset_0_alias
	.size		__nv_reservedSMEM_offset_0_alias, 0, 64
	.other		__nv_reservedSMEM_offset_0_alias,@"STO_CUDA_RESERVED_SHARED STV_DEFAULT"
__nv_reservedSMEM_offset_0_alias:
	.zero		0
	.zero		64


//--------------------- .nv.constant0._Z13sum_to_vectorPfS_ --------------------------
	.section	.nv.constant0._Z13sum_to_vectorPfS_,"a",@progbits
	.sectionflags	@""
	.align	4
.nv.constant0._Z13sum_to_vectorPfS_:
	.zero		912


//--------------------- SYMBOLS --------------------------

	.type		.nv.reservedSmem.offset0,@object
	.size		.nv.reservedSmem.offset0,0x4
